	.headerflags	@"EF_CUDA_TEXMODE_UNIFIED EF_CUDA_64BIT_ADDRESS EF_CUDA_ACCELERATORS EF_CUDA_SM90 EF_CUDA_VIRTUAL_SM(EF_CUDA_SM90)"
	.elftype	@"ET_EXEC"


//--------------------- .nv.info                  --------------------------
	.section	.nv.info,"",@"SHT_CUDA_INFO"
	.align	4


	//----- nvinfo : EIATTR_REGCOUNT
	.align		4
        /*0000*/ 	.byte	0x04, 0x2f
        /*0002*/ 	.short	(.L_3 - .L_2)
	.align		4
.L_2:
        /*0004*/ 	.word	index@(triton_per_fused_add_div_linalg_vector_norm_19)
        /*0008*/ 	.word	0x00000011


	//----- nvinfo : EIATTR_MIN_STACK_SIZE
	.align		4
.L_3:
        /*000c*/ 	.byte	0x04, 0x12
        /*000e*/ 	.short	(.L_5 - .L_4)
	.align		4
.L_4:
        /*0010*/ 	.word	index@(triton_per_fused_add_div_linalg_vector_norm_19)
        /*0014*/ 	.word	0x00000000


	//----- nvinfo : EIATTR_FRAME_SIZE
	.align		4
.L_5:
        /*0018*/ 	.byte	0x04, 0x11
        /*001a*/ 	.short	(.L_7 - .L_6)
	.align		4
.L_6:
        /*001c*/ 	.word	index@(triton_per_fused_add_div_linalg_vector_norm_19)
        /*0020*/ 	.word	0x00000000


	//----- nvinfo : EIATTR_MIN_STACK_SIZE
	.align		4
.L_7:
        /*0024*/ 	.byte	0x04, 0x12
        /*0026*/ 	.short	(.L_9 - .L_8)
	.align		4
.L_8:
        /*0028*/ 	.word	index@(triton_per_fused_add_div_linalg_vector_norm_19)
        /*002c*/ 	.word	0x00000000
.L_9:


//--------------------- .nv.info.triton_per_fused_add_div_linalg_vector_norm_19 --------------------------
	.section	.nv.info.triton_per_fused_add_div_linalg_vector_norm_19,"",@"SHT_CUDA_INFO"
	.sectionflags	@""
	.align	4


	//----- nvinfo : EIATTR_CUDA_API_VERSION
	.align		4
        /*0000*/ 	.byte	0x04, 0x37
        /*0002*/ 	.short	(.L_11 - .L_10)
.L_10:
        /*0004*/ 	.word	0x0000007c


	//----- nvinfo : EIATTR_KPARAM_INFO
	.align		4
.L_11:
        /*0008*/ 	.byte	0x04, 0x17
        /*000a*/ 	.short	(.L_13 - .L_12)
.L_12:
        /*000c*/ 	.word	0x00000000
        /*0010*/ 	.short	0x0002
        /*0012*/ 	.short	0x0010
        /*0014*/ 	.byte	0x00, 0xf0, 0x11, 0x00


	//----- nvinfo : EIATTR_KPARAM_INFO
	.align		4
.L_13:
        /*0018*/ 	.byte	0x04, 0x17
        /*001a*/ 	.short	(.L_15 - .L_14)
.L_14:
        /*001c*/ 	.word	0x00000000
        /*0020*/ 	.short	0x0001
        /*0022*/ 	.short	0x0008
        /*0024*/ 	.byte	0x00, 0xf4, 0x21, 0x00


	//----- nvinfo : EIATTR_KPARAM_INFO
	.align		4
.L_15:
        /*0028*/ 	.byte	0x04, 0x17
        /*002a*/ 	.short	(.L_17 - .L_16)
.L_16:
        /*002c*/ 	.word	0x00000000
        /*0030*/ 	.short	0x0000
        /*0032*/ 	.short	0x0000
        /*0034*/ 	.byte	0x00, 0xf4, 0x21, 0x00


	//----- nvinfo : EIATTR_SPARSE_MMA_MASK
	.align		4
.L_17:
        /*0038*/ 	.byte	0x03, 0x50
        /*003a*/ 	.short	0x0000


	//----- nvinfo : EIATTR_MAXREG_COUNT
	.align		4
        /*003c*/ 	.byte	0x03, 0x1b
        /*003e*/ 	.short	0x00ff


	//----- nvinfo : EIATTR_COOP_GROUP_MASK_REGIDS
	.align		4
        /*0040*/ 	.byte	0x04, 0x29
        /*0042*/ 	.short	(.L_19 - .L_18)


	//   ....[0]....
.L_18:
        /*0044*/ 	.word	0xffffffff


	//   ....[1]....
        /*0048*/ 	.word	0xffffffff


	//   ....[2]....
        /*004c*/ 	.word	0xffffffff


	//   ....[3]....
        /*0050*/ 	.word	0xffffffff


	//   ....[4]....
        /*0054*/ 	.word	0xffffffff


	//   ....[5]....
        /*0058*/ 	.word	0xffffffff


	//----- nvinfo : EIATTR_COOP_GROUP_INSTR_OFFSETS
	.align		4
.L_19:
        /*005c*/ 	.byte	0x04, 0x28
        /*005e*/ 	.short	(.L_21 - .L_20)


	//   ....[0]....
.L_20:
        /*0060*/ 	.word	0x00000110


	//   ....[1]....
        /*0064*/ 	.word	0x00000140


	//   ....[2]....
        /*0068*/ 	.word	0x00000180


	//   ....[3]....
        /*006c*/ 	.word	0x000001a0


	//   ....[4]....
        /*0070*/ 	.word	0x000001c0


	//   ....[5]....
        /*0074*/ 	.word	0x00000230


	//----- nvinfo : EIATTR_EXIT_INSTR_OFFSETS
	.align		4
.L_21:
        /*0078*/ 	.byte	0x04, 0x1c
        /*007a*/ 	.short	(.L_23 - .L_22)


	//   ....[0]....
.L_22:
        /*007c*/ 	.word	0x00000390


	//----- nvinfo : EIATTR_REQNTID
	.align		4
.L_23:
        /*0080*/ 	.byte	0x04, 0x10
        /*0082*/ 	.short	(.L_25 - .L_24)
.L_24:
        /*0084*/ 	.word	0x00000040
        /*0088*/ 	.word	0x00000001
        /*008c*/ 	.word	0x00000001


	//----- nvinfo : EIATTR_CBANK_PARAM_SIZE
	.align		4
.L_25:
        /*0090*/ 	.byte	0x03, 0x19
        /*0092*/ 	.short	0x0014


	//----- nvinfo : EIATTR_PARAM_CBANK
	.align		4
        /*0094*/ 	.byte	0x04, 0x0a
        /*0096*/ 	.short	(.L_27 - .L_26)
	.align		4
.L_26:
        /*0098*/ 	.word	index@(.nv.constant0.triton_per_fused_add_div_linalg_vector_norm_19)
        /*009c*/ 	.short	0x0210
        /*009e*/ 	.short	0x0014


	//----- nvinfo : EIATTR_SW_WAR
	.align		4
.L_27:
        /*00a0*/ 	.byte	0x04, 0x36
        /*00a2*/ 	.short	(.L_29 - .L_28)
.L_28:
        /*00a4*/ 	.word	0x00000008
.L_29:


//--------------------- .nv.callgraph             --------------------------
	.section	.nv.callgraph,"",@"SHT_CUDA_CALLGRAPH"
	.align	4
	.sectionentsize	8
	.align		4
        /*0000*/ 	.word	0x00000000
	.align		4
        /*0004*/ 	.word	0xffffffff
	.align		4
        /*0008*/ 	.word	0x00000000
	.align		4
        /*000c*/ 	.word	0xfffffffe
	.align		4
        /*0010*/ 	.word	0x00000000
	.align		4
        /*0014*/ 	.word	0xfffffffd
	.align		4
        /*0018*/ 	.word	0x00000000
	.align		4
        /*001c*/ 	.word	0xfffffffc


//--------------------- .nv.constant4             --------------------------
	.section	.nv.constant4,"a",@progbits
	.align	8
	.align		8
.nv.constant4:
        /*0000*/ 	.dword	_$_str
	.align		8
        /*0008*/ 	.dword	_$_str_$_2


//--------------------- .text.triton_per_fused_add_div_linalg_vector_norm_19 --------------------------
	.section	.text.triton_per_fused_add_div_linalg_vector_norm_19,"ax",@progbits
	.sectionflags	@"SHF_BARRIERS=1"
	.align	128
        .global         triton_per_fused_add_div_linalg_vector_norm_19
        .type           triton_per_fused_add_div_linalg_vector_norm_19,@function
        .size           triton_per_fused_add_div_linalg_vector_norm_19,(.L_x_1 - triton_per_fused_add_div_linalg_vector_norm_19)
        .other          triton_per_fused_add_div_linalg_vector_norm_19,@"STO_CUDA_ENTRY STV_DEFAULT"
triton_per_fused_add_div_linalg_vector_norm_19:
.text.triton_per_fused_add_div_linalg_vector_norm_19:
[----:B------:R-:W-:Y:S01]  /*0000*/  LDC R1, c[0x0][0x28] ;  /* 0x00000a00ff017b82 */ /* 0x000fe20000000800 */
[----:B------:R-:W1:Y:S07]  /*0010*/  S2R R14, SR_TID.X ;  /* 0x00000000000e7919 */ /* 0x000e6e0000002100 */
[----:B------:R-:W2:Y:S01]  /*0020*/  LDC.64 R4, c[0x0][0x210] ;  /* 0x00008400ff047b82 */ /* 0x000ea20000000a00 */
[----:B------:R-:W-:Y:S01]  /*0030*/  ULDC.64 UR6, c[0x0][0x208] ;  /* 0x0000820000067ab9 */ /* 0x000fe20000000a00 */
[----:B-1----:R-:W-:-:S04]  /*0040*/  SHF.L.U32 R2, R14, 0x2, RZ ;  /* 0x000000020e027819 */ /* 0x002fc800000006ff */
[----:B------:R-:W-:-:S05]  /*0050*/  LOP3.LUT R0, R2, 0xfc, RZ, 0xc0, !PT ;  /* 0x000000fc02007812 */ /* 0x000fca00078ec0ff */
[----:B--2---:R-:W-:-:S06]  /*0060*/  IMAD.WIDE.U32 R4, R0, 0x4, R4 ;  /* 0x0000000400047825 */ /* 0x004fcc00078e0004 */
[----:B------:R-:W2:Y:S01]  /*0070*/  LDG.E.128 R4, desc[UR6][R4.64] ;  /* 0x0000000604047981 */ /* 0x000ea2000c1e1d00 */
[----:B------:R-:W1:Y:S01]  /*0080*/  S2UR UR5, SR_CgaCtaId ;  /* 0x00000000000579c3 */ /* 0x000e620000008800 */
[C---:B------:R-:W-:Y:S01]  /*0090*/  LOP3.LUT P0, RZ, R14.reuse, 0x1f, RZ, 0xc0, !PT ;  /* 0x0000001f0eff7812 */ /* 0x040fe2000780c0ff */
[----:B------:R-:W-:Y:S01]  /*00a0*/  UMOV UR4, 0x400 ;  /* 0x0000040000047882 */ /* 0x000fe20000000000 */
[----:B------:R-:W-:Y:S01]  /*00b0*/  ISETP.GE.AND P1, PT, R14, 0x2, PT ;  /* 0x000000020e00780c */ /* 0x000fe20003f26270 */
[----:B-1----:R-:W-:Y:S01]  /*00c0*/  UPRMT UR4, UR5, 0x654, UR4 ;  /* 0x0000065405047896 */ /* 0x002fe20008000004 */
[----:B--2---:R-:W-:-:S04]  /*00d0*/  FMUL R9, R5, R5 ;  /* 0x0000000505097220 */ /* 0x004fc80000400000 */
[----:B------:R-:W-:-:S04]  /*00e0*/  FFMA R9, R4, R4, R9 ;  /* 0x0000000404097223 */ /* 0x000fc80000000009 */
[----:B------:R-:W-:-:S04]  /*00f0*/  FFMA R8, R6, R6, R9 ;  /* 0x0000000606087223 */ /* 0x000fc80000000009 */
[----:B------:R-:W-:-:S05]  /*0100*/  FFMA R8, R7, R7, R8 ;  /* 0x0000000707087223 */ /* 0x000fca0000000008 */
[----:B------:R-:W1:Y:S02]  /*0110*/  SHFL.BFLY PT, R9, R8, 0x10, 0x1f ;  /* 0x0e001f0008097f89 */ /* 0x000e6400000e0000 */
[----:B-1----:R-:W-:Y:S01]  /*0120*/  FADD R9, R8, R9 ;  /* 0x0000000908097221 */ /* 0x002fe20000000000 */
[----:B------:R-:W-:-:S04]  /*0130*/  SHF.R.U32.HI R8, RZ, 0x3, R14 ;  /* 0x00000003ff087819 */ /* 0x000fc8000001160e */
[----:B------:R-:W1:Y:S01]  /*0140*/  SHFL.BFLY PT, R10, R9, 0x8, 0x1f ;  /* 0x0d001f00090a7f89 */ /* 0x000e6200000e0000 */
[----:B------:R-:W-:Y:S01]  /*0150*/  LOP3.LUT R8, R8, 0x4, RZ, 0xc0, !PT ;  /* 0x0000000408087812 */ /* 0x000fe200078ec0ff */
[----:B-1----:R-:W-:Y:S01]  /*0160*/  FADD R10, R9, R10 ;  /* 0x0000000a090a7221 */ /* 0x002fe20000000000 */
[----:B------:R-:W-:-:S04]  /*0170*/  LOP3.LUT R9, R14, 0x1, RZ, 0xc0, !PT ;  /* 0x000000010e097812 */ /* 0x000fc800078ec0ff */
[----:B------:R-:W1:Y:S02]  /*0180*/  SHFL.BFLY PT, R11, R10, 0x4, 0x1f ;  /* 0x0c801f000a0b7f89 */ /* 0x000e6400000e0000 */
[----:B-1----:R-:W-:-:S05]  /*0190*/  FADD R11, R10, R11 ;  /* 0x0000000b0a0b7221 */ /* 0x002fca0000000000 */
[----:B------:R-:W1:Y:S02]  /*01a0*/  SHFL.BFLY PT, R12, R11, 0x2, 0x1f ;  /* 0x0c401f000b0c7f89 */ /* 0x000e6400000e0000 */
[----:B-1----:R-:W-:-:S05]  /*01b0*/  FADD R12, R11, R12 ;  /* 0x0000000c0b0c7221 */ /* 0x002fca0000000000 */
[----:B------:R-:W1:Y:S02]  /*01c0*/  SHFL.BFLY PT, R13, R12, 0x1, 0x1f ;  /* 0x0c201f000c0d7f89 */ /* 0x000e6400000e0000 */
[----:B-1----:R-:W-:-:S05]  /*01d0*/  FADD R13, R12, R13 ;  /* 0x0000000d0c0d7221 */ /* 0x002fca0000000000 */
[----:B------:R-:W-:Y:S01]  /*01e0*/  @!P0 STS [R8+UR4], R13 ;  /* 0x0000000d08008988 */ /* 0x000fe20008000804 */
[----:B------:R-:W-:Y:S01]  /*01f0*/  BAR.SYNC.DEFER_BLOCKING 0x0 ;  /* 0x0000000000007b1d */ /* 0x000fe20000010000 */
[----:B------:R-:W-:-:S04]  /*0200*/  ISETP.NE.U32.AND P0, PT, R9, 0x1, PT ;  /* 0x000000010900780c */ /* 0x000fc80003f05070 */
[----:B------:R-:W-:Y:S01]  /*0210*/  ISETP.LT.AND P0, PT, R14, 0x2, P0 ;  /* 0x000000020e00780c */ /* 0x000fe20000701270 */
[----:B------:R-:W1:Y:S04]  /*0220*/  @!P1 LDS R3, [R2+UR4] ;  /* 0x0000000402039984 */ /* 0x000e680008000800 */
[----:B-1----:R-:W1:Y:S02]  /*0230*/  SHFL.BFLY PT, R10, R3, 0x1, 0x1f ;  /* 0x0c201f00030a7f89 */ /* 0x002e6400000e0000 */
[----:B-1----:R-:W-:-:S06]  /*0240*/  FADD R11, R3, R10 ;  /* 0x0000000a030b7221 */ /* 0x002fcc0000000000 */
[----:B------:R-:W-:Y:S01]  /*0250*/  @P0 STS [R2+UR4], R11 ;  /* 0x0000000b02000988 */ /* 0x000fe20008000804 */
[----:B------:R-:W-:Y:S06]  /*0260*/  BAR.SYNC.DEFER_BLOCKING 0x0 ;  /* 0x0000000000007b1d */ /* 0x000fec0000010000 */
[----:B------:R-:W1:Y:S02]  /*0270*/  LDS R9, [UR4] ;  /* 0x00000004ff097984 */ /* 0x000e640008000800 */
[----:B-1----:R-:W-:Y:S02]  /*0280*/  FADD R10, RZ, R9 ;  /* 0x00000009ff0a7221 */ /* 0x002fe40000000000 */
[----:B------:R-:W1:Y:S04]  /*0290*/  LDC.64 R8, c[0x0][0x218] ;  /* 0x00008600ff087b82 */ /* 0x000e680000000a00 */
[----:B------:R-:W2:Y:S02]  /*02a0*/  MUFU.SQRT R10, R10 ;  /* 0x0000000a000a7308 */ /* 0x000ea40000002000 */
[----:B--2---:R-:W-:-:S05]  /*02b0*/  FADD R12, R10, 9.9999999600419720025e-13 ;  /* 0x2b8cbccc0a0c7421 */ /* 0x004fca0000000000 */
[----:B------:R-:W-:Y:S01]  /*02c0*/  FSETP.GT.AND P0, PT, R12, 8.50705917302346158658e+37, PT ;  /* 0x7e8000000c00780b */ /* 0x000fe20003f04000 */
[----:B-1----:R-:W-:-:S12]  /*02d0*/  IMAD.WIDE.U32 R2, R0, 0x4, R8 ;  /* 0x0000000400027825 */ /* 0x002fd800078e0008 */
[----:B------:R-:W-:Y:S01]  /*02e0*/  @P0 FMUL R12, R12, 0.25 ;  /* 0x3e8000000c0c0820 */ /* 0x000fe20000400000 */
[----:B------:R-:W-:Y:S01]  /*02f0*/  @P0 FMUL R4, R4, 0.25 ;  /* 0x3e80000004040820 */ /* 0x000fe20000400000 */
[----:B------:R-:W-:Y:S01]  /*0300*/  @P0 FMUL R5, R5, 0.25 ;  /* 0x3e80000005050820 */ /* 0x000fe20000400000 */
[----:B------:R-:W-:Y:S01]  /*0310*/  @P0 FMUL R6, R6, 0.25 ;  /* 0x3e80000006060820 */ /* 0x000fe20000400000 */
[----:B------:R-:W-:Y:S02]  /*0320*/  @P0 FMUL R7, R7, 0.25 ;  /* 0x3e80000007070820 */ /* 0x000fe40000400000 */
[----:B------:R-:W1:Y:S02]  /*0330*/  MUFU.RCP R12, R12 ;  /* 0x0000000c000c7308 */ /* 0x000e640000001000 */
[C---:B-1----:R-:W-:Y:S01]  /*0340*/  FMUL R4, R12.reuse, R4 ;  /* 0x000000040c047220 */ /* 0x042fe20000400000 */
[C---:B------:R-:W-:Y:S01]  /*0350*/  FMUL R5, R12.reuse, R5 ;  /* 0x000000050c057220 */ /* 0x040fe20000400000 */
[C---:B------:R-:W-:Y:S01]  /*0360*/  FMUL R6, R12.reuse, R6 ;  /* 0x000000060c067220 */ /* 0x040fe20000400000 */
[----:B------:R-:W-:-:S05]  /*0370*/  FMUL R7, R12, R7 ;  /* 0x000000070c077220 */ /* 0x000fca0000400000 */
[----:B------:R-:W-:Y:S01]  /*0380*/  STG.E.128 desc[UR6][R2.64], R4 ;  /* 0x0000000402007986 */ /* 0x000fe2000c101d06 */
[----:B------:R-:W-:Y:S05]  /*0390*/  EXIT ;  /* 0x000000000000794d */ /* 0x000fea0003800000 */
.L_x_0:
[----:B------:R-:W-:-:S00]  /*03a0*/  BRA `(.L_x_0) ;  /* 0xfffffffc00fc7947 */ /* 0x000fc0000383ffff */
[----:B------:R-:W-:-:S00]  /*03b0*/  NOP ;  /* 0x0000000000007918 */ /* 0x000fc00000000000 */
        /* <DEDUP_REMOVED lines=12> */
.L_x_1:


//--------------------- .nv.global.init           --------------------------
	.section	.nv.global.init,"aw",@progbits
.nv.global.init:
	.type		_$_str,@object
	.size		_$_str,(_$_str_$_2 - _$_str)
_$_str:
        /*0000*/ 	.byte	0x5f, 0x5f, 0x43, 0x55, 0x44, 0x41, 0x5f, 0x46, 0x54, 0x5a, 0x00
	.type		_$_str_$_2,@object
	.size		_$_str_$_2,(.L_1 - _$_str_$_2)
_$_str_$_2:
        /*000b*/ 	.byte	0x5f, 0x5f, 0x43, 0x55, 0x44, 0x41, 0x5f, 0x50, 0x52, 0x45, 0x43, 0x5f, 0x53, 0x51, 0x52, 0x54
        /*001b*/ 	.byte	0x00
.L_1:


//--------------------- .nv.shared.triton_per_fused_add_div_linalg_vector_norm_19 --------------------------
	.section	.nv.shared.triton_per_fused_add_div_linalg_vector_norm_19,"aw",@nobits
	.sectionflags	@""
	.align	16
	.zero		1024


//--------------------- .nv.constant0.triton_per_fused_add_div_linalg_vector_norm_19 --------------------------
	.section	.nv.constant0.triton_per_fused_add_div_linalg_vector_norm_19,"a",@progbits
	.sectionflags	@""
	.align	4
.nv.constant0.triton_per_fused_add_div_linalg_vector_norm_19:
	.zero		548
